//
// Generated by NVIDIA NVVM Compiler
//
// Compiler Build ID: CL-36424714
// Cuda compilation tools, release 13.0, V13.0.88
// Based on NVVM 20.0.0
//

.version 9.0
.target sm_100
.address_size 64

	// .globl	_Z12SimpleMarlinILi256ELi4ELi4EEvPK4int4S2_PS0_S2_iiii
.extern .shared .align 16 .b8 sh[];

.visible .entry _Z12SimpleMarlinILi256ELi4ELi4EEvPK4int4S2_PS0_S2_iiii(
	.param .u64 .ptr .align 1 _Z12SimpleMarlinILi256ELi4ELi4EEvPK4int4S2_PS0_S2_iiii_param_0,
	.param .u64 .ptr .align 1 _Z12SimpleMarlinILi256ELi4ELi4EEvPK4int4S2_PS0_S2_iiii_param_1,
	.param .u64 .ptr .align 1 _Z12SimpleMarlinILi256ELi4ELi4EEvPK4int4S2_PS0_S2_iiii_param_2,
	.param .u64 .ptr .align 1 _Z12SimpleMarlinILi256ELi4ELi4EEvPK4int4S2_PS0_S2_iiii_param_3,
	.param .u32 _Z12SimpleMarlinILi256ELi4ELi4EEvPK4int4S2_PS0_S2_iiii_param_4,
	.param .u32 _Z12SimpleMarlinILi256ELi4ELi4EEvPK4int4S2_PS0_S2_iiii_param_5,
	.param .u32 _Z12SimpleMarlinILi256ELi4ELi4EEvPK4int4S2_PS0_S2_iiii_param_6,
	.param .u32 _Z12SimpleMarlinILi256ELi4ELi4EEvPK4int4S2_PS0_S2_iiii_param_7
)
{
	.reg .pred 	%p<75>;
	.reg .b16 	%rs<17>;
	.reg .b32 	%r<185>;
	.reg .b32 	%f<17>;
	.reg .b64 	%rd<42>;

	ld.param.u64 	%rd6, [_Z12SimpleMarlinILi256ELi4ELi4EEvPK4int4S2_PS0_S2_iiii_param_0];
	ld.param.u64 	%rd7, [_Z12SimpleMarlinILi256ELi4ELi4EEvPK4int4S2_PS0_S2_iiii_param_2];
	ld.param.u32 	%r45, [_Z12SimpleMarlinILi256ELi4ELi4EEvPK4int4S2_PS0_S2_iiii_param_4];
	ld.param.u32 	%r46, [_Z12SimpleMarlinILi256ELi4ELi4EEvPK4int4S2_PS0_S2_iiii_param_5];
	ld.param.u32 	%r47, [_Z12SimpleMarlinILi256ELi4ELi4EEvPK4int4S2_PS0_S2_iiii_param_6];
	cvta.to.global.u64 	%rd1, %rd6;
	cvta.to.global.u64 	%rd2, %rd7;
	mov.u32 	%r1, %tid.x;
	mov.u32 	%r48, %ctaid.y;
	shl.b32 	%r2, %r48, 6;
	setp.lt.s32 	%p1, %r47, 1;
	@%p1 bra 	$L__BB0_23;
	shr.u32 	%r50, %r1, 1;
	and.b32  	%r3, %r1, 1;
	add.s32 	%r4, %r2, %r50;
	shl.b32 	%r51, %r1, 3;
	and.b32  	%r5, %r51, 8;
	shr.u32 	%r52, %r47, 3;
	mul.lo.s32 	%r6, %r52, %r4;
	shl.b32 	%r53, %r1, 4;
	mov.u32 	%r54, sh;
	add.s32 	%r7, %r54, %r53;
	add.s32 	%r55, %r47, -1;
	shr.u32 	%r56, %r55, 4;
	add.s32 	%r8, %r56, 1;
	and.b32  	%r9, %r8, 3;
	setp.lt.u32 	%p2, %r47, 49;
	mov.b32 	%r181, 0;
	@%p2 bra 	$L__BB0_17;
	add.s64 	%rd3, %rd1, 64;
	and.b32  	%r58, %r8, 536870908;
	neg.s32 	%r177, %r58;
	add.s32 	%r178, %r6, %r3;
	mov.b32 	%r180, 32;
	mov.u32 	%r179, %r5;
$L__BB0_3:
	setp.gt.u32 	%p3, %r1, 127;
	mul.wide.s32 	%rd8, %r178, 16;
	add.s64 	%rd4, %rd3, %rd8;
	@%p3 bra 	$L__BB0_6;
	setp.ge.s32 	%p4, %r4, %r45;
	setp.ge.s32 	%p5, %r179, %r47;
	or.pred  	%p6, %p4, %p5;
	@%p6 bra 	$L__BB0_6;
	ld.global.nc.v4.u32 	{%r59, %r60, %r61, %r62}, [%rd4+-64];
	st.shared.v4.u32 	[%r7], {%r59, %r60, %r61, %r62};
$L__BB0_6:
	setp.gt.u32 	%p7, %r1, 127;
	@%p7 bra 	$L__BB0_9;
	setp.ge.s32 	%p8, %r4, %r45;
	add.s32 	%r63, %r179, 16;
	setp.ge.s32 	%p9, %r63, %r47;
	or.pred  	%p10, %p8, %p9;
	@%p10 bra 	$L__BB0_9;
	ld.global.nc.v4.u32 	{%r64, %r65, %r66, %r67}, [%rd4+-32];
	st.shared.v4.u32 	[%r7], {%r64, %r65, %r66, %r67};
$L__BB0_9:
	setp.gt.u32 	%p11, %r1, 127;
	@%p11 bra 	$L__BB0_12;
	setp.ge.s32 	%p12, %r4, %r45;
	add.s32 	%r68, %r179, 32;
	setp.ge.s32 	%p13, %r68, %r47;
	or.pred  	%p14, %p12, %p13;
	@%p14 bra 	$L__BB0_12;
	ld.global.nc.v4.u32 	{%r69, %r70, %r71, %r72}, [%rd4];
	st.shared.v4.u32 	[%r7], {%r69, %r70, %r71, %r72};
$L__BB0_12:
	setp.gt.u32 	%p15, %r1, 127;
	@%p15 bra 	$L__BB0_15;
	setp.ge.s32 	%p16, %r4, %r45;
	add.s32 	%r73, %r179, 48;
	setp.ge.s32 	%p17, %r73, %r47;
	or.pred  	%p18, %p16, %p17;
	@%p18 bra 	$L__BB0_15;
	ld.global.nc.v4.u32 	{%r74, %r75, %r76, %r77}, [%rd4+32];
	st.shared.v4.u32 	[%r7], {%r74, %r75, %r76, %r77};
$L__BB0_15:
	add.s32 	%r180, %r180, 64;
	add.s32 	%r179, %r179, 64;
	add.s32 	%r178, %r178, 8;
	add.s32 	%r177, %r177, 4;
	setp.ne.s32 	%p19, %r177, 0;
	@%p19 bra 	$L__BB0_3;
	add.s32 	%r181, %r180, -32;
$L__BB0_17:
	setp.eq.s32 	%p20, %r9, 0;
	@%p20 bra 	$L__BB0_23;
	shr.u32 	%r78, %r181, 3;
	add.s32 	%r79, %r78, %r6;
	add.s32 	%r184, %r79, %r3;
	add.s32 	%r183, %r181, %r5;
	neg.s32 	%r182, %r9;
$L__BB0_19:
	.pragma "nounroll";
	setp.gt.u32 	%p21, %r1, 127;
	mul.wide.s32 	%rd9, %r184, 16;
	add.s64 	%rd5, %rd1, %rd9;
	@%p21 bra 	$L__BB0_22;
	setp.ge.s32 	%p22, %r4, %r45;
	setp.ge.s32 	%p23, %r183, %r47;
	or.pred  	%p24, %p22, %p23;
	@%p24 bra 	$L__BB0_22;
	ld.global.nc.v4.u32 	{%r80, %r81, %r82, %r83}, [%rd5];
	st.shared.v4.u32 	[%r7], {%r80, %r81, %r82, %r83};
$L__BB0_22:
	add.s32 	%r184, %r184, 2;
	add.s32 	%r183, %r183, 16;
	add.s32 	%r182, %r182, 1;
	setp.ne.s32 	%p25, %r182, 0;
	@%p25 bra 	$L__BB0_19;
$L__BB0_23:
	setp.gt.u32 	%p26, %r1, 127;
	@%p26 bra 	$L__BB0_56;
	shr.u32 	%r84, %r1, 1;
	and.b32  	%r85, %r84, 48;
	add.s32 	%r86, %r85, %r2;
	and.b32  	%r87, %r84, 14;
	add.s32 	%r31, %r86, %r87;
	shl.b32 	%r88, %r1, 1;
	and.b32  	%r89, %r88, 6;
	mov.u32 	%r90, %ctaid.x;
	shl.b32 	%r91, %r90, 6;
	or.b32  	%r92, %r89, %r91;
	shr.s32 	%r93, %r46, 31;
	shr.u32 	%r94, %r93, 29;
	add.s32 	%r95, %r46, %r94;
	shr.s32 	%r33, %r95, 3;
	setp.ge.s32 	%p27, %r31, %r45;
	mul.lo.s32 	%r34, %r31, %r33;
	setp.ge.s32 	%p28, %r92, %r46;
	or.pred  	%p29, %p27, %p28;
	@%p29 bra 	$L__BB0_26;
	mov.f32 	%f1, 0f00000000;
	// begin inline asm
	{  cvt.rn.f16.f32 %rs1, %f1;}

	// end inline asm
	shr.s32 	%r96, %r92, 31;
	shr.u32 	%r97, %r96, 29;
	add.s32 	%r98, %r92, %r97;
	shr.s32 	%r99, %r98, 3;
	add.s32 	%r100, %r99, %r34;
	mul.wide.s32 	%rd10, %r100, 16;
	add.s64 	%rd11, %rd2, %rd10;
	st.global.v4.u16 	[%rd11], {%rs1, %rs1, %rs1, %rs1};
$L__BB0_26:
	setp.ge.s32 	%p30, %r31, %r45;
	add.s32 	%r35, %r92, 16;
	setp.ge.s32 	%p31, %r35, %r46;
	or.pred  	%p32, %p30, %p31;
	@%p32 bra 	$L__BB0_28;
	mov.f32 	%f2, 0f00000000;
	// begin inline asm
	{  cvt.rn.f16.f32 %rs2, %f2;}

	// end inline asm
	shr.s32 	%r101, %r35, 31;
	shr.u32 	%r102, %r101, 29;
	add.s32 	%r103, %r35, %r102;
	shr.s32 	%r104, %r103, 3;
	add.s32 	%r105, %r104, %r34;
	mul.wide.s32 	%rd12, %r105, 16;
	add.s64 	%rd13, %rd2, %rd12;
	st.global.v4.u16 	[%rd13], {%rs2, %rs2, %rs2, %rs2};
$L__BB0_28:
	setp.ge.s32 	%p33, %r31, %r45;
	add.s32 	%r36, %r92, 32;
	setp.ge.s32 	%p34, %r36, %r46;
	or.pred  	%p35, %p33, %p34;
	@%p35 bra 	$L__BB0_30;
	mov.f32 	%f3, 0f00000000;
	// begin inline asm
	{  cvt.rn.f16.f32 %rs3, %f3;}

	// end inline asm
	shr.s32 	%r106, %r36, 31;
	shr.u32 	%r107, %r106, 29;
	add.s32 	%r108, %r36, %r107;
	shr.s32 	%r109, %r108, 3;
	add.s32 	%r110, %r109, %r34;
	mul.wide.s32 	%rd14, %r110, 16;
	add.s64 	%rd15, %rd2, %rd14;
	st.global.v4.u16 	[%rd15], {%rs3, %rs3, %rs3, %rs3};
$L__BB0_30:
	setp.ge.s32 	%p36, %r31, %r45;
	add.s32 	%r37, %r92, 48;
	setp.ge.s32 	%p37, %r37, %r46;
	or.pred  	%p38, %p36, %p37;
	@%p38 bra 	$L__BB0_32;
	mov.f32 	%f4, 0f00000000;
	// begin inline asm
	{  cvt.rn.f16.f32 %rs4, %f4;}

	// end inline asm
	shr.s32 	%r111, %r37, 31;
	shr.u32 	%r112, %r111, 29;
	add.s32 	%r113, %r37, %r112;
	shr.s32 	%r114, %r113, 3;
	add.s32 	%r115, %r114, %r34;
	mul.wide.s32 	%rd16, %r115, 16;
	add.s64 	%rd17, %rd2, %rd16;
	st.global.v4.u16 	[%rd17], {%rs4, %rs4, %rs4, %rs4};
$L__BB0_32:
	setp.ge.s32 	%p39, %r92, %r46;
	add.s32 	%r38, %r31, 16;
	setp.ge.s32 	%p40, %r38, %r45;
	shl.b32 	%r39, %r33, 4;
	add.s32 	%r40, %r34, %r39;
	or.pred  	%p41, %p40, %p39;
	@%p41 bra 	$L__BB0_34;
	mov.f32 	%f5, 0f00000000;
	// begin inline asm
	{  cvt.rn.f16.f32 %rs5, %f5;}

	// end inline asm
	shr.s32 	%r116, %r92, 31;
	shr.u32 	%r117, %r116, 29;
	add.s32 	%r118, %r92, %r117;
	shr.s32 	%r119, %r118, 3;
	add.s32 	%r120, %r119, %r40;
	mul.wide.s32 	%rd18, %r120, 16;
	add.s64 	%rd19, %rd2, %rd18;
	st.global.v4.u16 	[%rd19], {%rs5, %rs5, %rs5, %rs5};
$L__BB0_34:
	setp.ge.s32 	%p42, %r38, %r45;
	setp.ge.s32 	%p43, %r35, %r46;
	or.pred  	%p44, %p42, %p43;
	@%p44 bra 	$L__BB0_36;
	mov.f32 	%f6, 0f00000000;
	// begin inline asm
	{  cvt.rn.f16.f32 %rs6, %f6;}

	// end inline asm
	shr.s32 	%r121, %r35, 31;
	shr.u32 	%r122, %r121, 29;
	add.s32 	%r123, %r35, %r122;
	shr.s32 	%r124, %r123, 3;
	add.s32 	%r125, %r124, %r40;
	mul.wide.s32 	%rd20, %r125, 16;
	add.s64 	%rd21, %rd2, %rd20;
	st.global.v4.u16 	[%rd21], {%rs6, %rs6, %rs6, %rs6};
$L__BB0_36:
	setp.ge.s32 	%p45, %r38, %r45;
	setp.ge.s32 	%p46, %r36, %r46;
	or.pred  	%p47, %p45, %p46;
	@%p47 bra 	$L__BB0_38;
	mov.f32 	%f7, 0f00000000;
	// begin inline asm
	{  cvt.rn.f16.f32 %rs7, %f7;}

	// end inline asm
	shr.s32 	%r126, %r36, 31;
	shr.u32 	%r127, %r126, 29;
	add.s32 	%r128, %r36, %r127;
	shr.s32 	%r129, %r128, 3;
	add.s32 	%r130, %r129, %r40;
	mul.wide.s32 	%rd22, %r130, 16;
	add.s64 	%rd23, %rd2, %rd22;
	st.global.v4.u16 	[%rd23], {%rs7, %rs7, %rs7, %rs7};
$L__BB0_38:
	setp.ge.s32 	%p48, %r38, %r45;
	setp.ge.s32 	%p49, %r37, %r46;
	or.pred  	%p50, %p48, %p49;
	@%p50 bra 	$L__BB0_40;
	mov.f32 	%f8, 0f00000000;
	// begin inline asm
	{  cvt.rn.f16.f32 %rs8, %f8;}

	// end inline asm
	shr.s32 	%r131, %r37, 31;
	shr.u32 	%r132, %r131, 29;
	add.s32 	%r133, %r37, %r132;
	shr.s32 	%r134, %r133, 3;
	add.s32 	%r135, %r134, %r40;
	mul.wide.s32 	%rd24, %r135, 16;
	add.s64 	%rd25, %rd2, %rd24;
	st.global.v4.u16 	[%rd25], {%rs8, %rs8, %rs8, %rs8};
$L__BB0_40:
	setp.ge.s32 	%p51, %r92, %r46;
	add.s32 	%r41, %r31, 32;
	setp.ge.s32 	%p52, %r41, %r45;
	shl.b32 	%r136, %r33, 5;
	add.s32 	%r42, %r136, %r34;
	or.pred  	%p53, %p52, %p51;
	@%p53 bra 	$L__BB0_42;
	mov.f32 	%f9, 0f00000000;
	// begin inline asm
	{  cvt.rn.f16.f32 %rs9, %f9;}

	// end inline asm
	shr.s32 	%r137, %r92, 31;
	shr.u32 	%r138, %r137, 29;
	add.s32 	%r139, %r92, %r138;
	shr.s32 	%r140, %r139, 3;
	add.s32 	%r141, %r140, %r42;
	mul.wide.s32 	%rd26, %r141, 16;
	add.s64 	%rd27, %rd2, %rd26;
	st.global.v4.u16 	[%rd27], {%rs9, %rs9, %rs9, %rs9};
$L__BB0_42:
	setp.ge.s32 	%p54, %r41, %r45;
	setp.ge.s32 	%p55, %r35, %r46;
	or.pred  	%p56, %p54, %p55;
	@%p56 bra 	$L__BB0_44;
	mov.f32 	%f10, 0f00000000;
	// begin inline asm
	{  cvt.rn.f16.f32 %rs10, %f10;}

	// end inline asm
	shr.s32 	%r142, %r35, 31;
	shr.u32 	%r143, %r142, 29;
	add.s32 	%r144, %r35, %r143;
	shr.s32 	%r145, %r144, 3;
	add.s32 	%r146, %r145, %r42;
	mul.wide.s32 	%rd28, %r146, 16;
	add.s64 	%rd29, %rd2, %rd28;
	st.global.v4.u16 	[%rd29], {%rs10, %rs10, %rs10, %rs10};
$L__BB0_44:
	setp.ge.s32 	%p57, %r41, %r45;
	setp.ge.s32 	%p58, %r36, %r46;
	or.pred  	%p59, %p57, %p58;
	@%p59 bra 	$L__BB0_46;
	mov.f32 	%f11, 0f00000000;
	// begin inline asm
	{  cvt.rn.f16.f32 %rs11, %f11;}

	// end inline asm
	shr.s32 	%r147, %r36, 31;
	shr.u32 	%r148, %r147, 29;
	add.s32 	%r149, %r36, %r148;
	shr.s32 	%r150, %r149, 3;
	add.s32 	%r151, %r150, %r42;
	mul.wide.s32 	%rd30, %r151, 16;
	add.s64 	%rd31, %rd2, %rd30;
	st.global.v4.u16 	[%rd31], {%rs11, %rs11, %rs11, %rs11};
$L__BB0_46:
	setp.ge.s32 	%p60, %r41, %r45;
	setp.ge.s32 	%p61, %r37, %r46;
	or.pred  	%p62, %p60, %p61;
	@%p62 bra 	$L__BB0_48;
	mov.f32 	%f12, 0f00000000;
	// begin inline asm
	{  cvt.rn.f16.f32 %rs12, %f12;}

	// end inline asm
	shr.s32 	%r152, %r37, 31;
	shr.u32 	%r153, %r152, 29;
	add.s32 	%r154, %r37, %r153;
	shr.s32 	%r155, %r154, 3;
	add.s32 	%r156, %r155, %r42;
	mul.wide.s32 	%rd32, %r156, 16;
	add.s64 	%rd33, %rd2, %rd32;
	st.global.v4.u16 	[%rd33], {%rs12, %rs12, %rs12, %rs12};
$L__BB0_48:
	setp.ge.s32 	%p63, %r92, %r46;
	add.s32 	%r43, %r31, 48;
	setp.ge.s32 	%p64, %r43, %r45;
	add.s32 	%r44, %r42, %r39;
	or.pred  	%p65, %p64, %p63;
	@%p65 bra 	$L__BB0_50;
	mov.f32 	%f13, 0f00000000;
	// begin inline asm
	{  cvt.rn.f16.f32 %rs13, %f13;}

	// end inline asm
	shr.s32 	%r157, %r92, 31;
	shr.u32 	%r158, %r157, 29;
	add.s32 	%r159, %r92, %r158;
	shr.s32 	%r160, %r159, 3;
	add.s32 	%r161, %r160, %r44;
	mul.wide.s32 	%rd34, %r161, 16;
	add.s64 	%rd35, %rd2, %rd34;
	st.global.v4.u16 	[%rd35], {%rs13, %rs13, %rs13, %rs13};
$L__BB0_50:
	setp.ge.s32 	%p66, %r43, %r45;
	setp.ge.s32 	%p67, %r35, %r46;
	or.pred  	%p68, %p66, %p67;
	@%p68 bra 	$L__BB0_52;
	mov.f32 	%f14, 0f00000000;
	// begin inline asm
	{  cvt.rn.f16.f32 %rs14, %f14;}

	// end inline asm
	shr.s32 	%r162, %r35, 31;
	shr.u32 	%r163, %r162, 29;
	add.s32 	%r164, %r35, %r163;
	shr.s32 	%r165, %r164, 3;
	add.s32 	%r166, %r165, %r44;
	mul.wide.s32 	%rd36, %r166, 16;
	add.s64 	%rd37, %rd2, %rd36;
	st.global.v4.u16 	[%rd37], {%rs14, %rs14, %rs14, %rs14};
$L__BB0_52:
	setp.ge.s32 	%p69, %r43, %r45;
	setp.ge.s32 	%p70, %r36, %r46;
	or.pred  	%p71, %p69, %p70;
	@%p71 bra 	$L__BB0_54;
	mov.f32 	%f15, 0f00000000;
	// begin inline asm
	{  cvt.rn.f16.f32 %rs15, %f15;}

	// end inline asm
	shr.s32 	%r167, %r36, 31;
	shr.u32 	%r168, %r167, 29;
	add.s32 	%r169, %r36, %r168;
	shr.s32 	%r170, %r169, 3;
	add.s32 	%r171, %r170, %r44;
	mul.wide.s32 	%rd38, %r171, 16;
	add.s64 	%rd39, %rd2, %rd38;
	st.global.v4.u16 	[%rd39], {%rs15, %rs15, %rs15, %rs15};
$L__BB0_54:
	setp.ge.s32 	%p72, %r43, %r45;
	setp.ge.s32 	%p73, %r37, %r46;
	or.pred  	%p74, %p72, %p73;
	@%p74 bra 	$L__BB0_56;
	mov.f32 	%f16, 0f00000000;
	// begin inline asm
	{  cvt.rn.f16.f32 %rs16, %f16;}

	// end inline asm
	shr.s32 	%r172, %r37, 31;
	shr.u32 	%r173, %r172, 29;
	add.s32 	%r174, %r37, %r173;
	shr.s32 	%r175, %r174, 3;
	add.s32 	%r176, %r175, %r44;
	mul.wide.s32 	%rd40, %r176, 16;
	add.s64 	%rd41, %rd2, %rd40;
	st.global.v4.u16 	[%rd41], {%rs16, %rs16, %rs16, %rs16};
$L__BB0_56:
	ret;

}


// ===== COMPILED SASS (sm_100) =====

	.target	sm_100

	.elftype	@"ET_EXEC"


//--------------------- .note.nv.tkinfo           --------------------------
	.section	.note.nv.tkinfo,"",@"SHT_NOTE"
	.sectionflags	@"SHF_NOTE_NV_TKINFO"
	.tkinfo
        /*0018*/ 	.word	0x00000002
        /*0030*/ 	.string	""
        /*0030*/ 	.string	"ptxas"
        /*0030*/ 	.string	"Cuda compilation tools, release 13.0, V13.0.88"
        /*0030*/ 	.string	"Build cuda_13.0.r13.0/compiler.36424714_0"
        /*0030*/ 	.string	"-arch sm_100 -m 64 "



//--------------------- .note.nv.cuinfo           --------------------------
	.section	.note.nv.cuinfo,"",@"SHT_NOTE"
	.sectionflags	@"SHF_NOTE_NV_CUINFO"
        /*0018*/ 	.short	0x0002
        /*001a*/ 	.short	0x0064
        /*001c*/ 	.short	0x0082
	.zero		2


//--------------------- .nv.info                  --------------------------
	.section	.nv.info,"",@"SHT_CUDA_INFO"
	.align	4


	//----- nvinfo : EIATTR_REGCOUNT
	.align		4
        /*0000*/ 	.byte	0x04, 0x2f
        /*0002*/ 	.short	(.L_1 - .L_0)
	.align		4
.L_0:
        /*0004*/ 	.word	index@(_Z12SimpleMarlinILi256ELi4ELi4EEvPK4int4S2_PS0_S2_iiii)
        /*0008*/ 	.word	0x0000001f


	//----- nvinfo : EIATTR_FRAME_SIZE
	.align		4
.L_1:
        /*000c*/ 	.byte	0x04, 0x11
        /*000e*/ 	.short	(.L_3 - .L_2)
	.align		4
.L_2:
        /*0010*/ 	.word	index@(_Z12SimpleMarlinILi256ELi4ELi4EEvPK4int4S2_PS0_S2_iiii)
        /*0014*/ 	.word	0x00000000


	//----- nvinfo : EIATTR_MIN_STACK_SIZE
	.align		4
.L_3:
        /*0018*/ 	.byte	0x04, 0x12
        /*001a*/ 	.short	(.L_5 - .L_4)
	.align		4
.L_4:
        /*001c*/ 	.word	index@(_Z12SimpleMarlinILi256ELi4ELi4EEvPK4int4S2_PS0_S2_iiii)
        /*0020*/ 	.word	0x00000000
.L_5:


//--------------------- .nv.compat                --------------------------
	.section	.nv.compat,"",@"SHT_CUDA_COMPAT_INFO"
	.align	4
        /*0000*/ 	.byte	0x02, 0x09, 0x00, 0x00, 0x02, 0x02, 0x01, 0x00, 0x02, 0x05, 0x05, 0x00, 0x03, 0x07, 0x01, 0x01
        /*0010*/ 	.byte	0x02, 0x03, 0x00, 0x00, 0x02, 0x06, 0x01, 0x00, 0x04, 0x0b, 0x08, 0x00, 0x09, 0x00, 0x00, 0x00
        /*0020*/ 	.byte	0x00, 0x00, 0x00, 0x00


//--------------------- .nv.info._Z12SimpleMarlinILi256ELi4ELi4EEvPK4int4S2_PS0_S2_iiii --------------------------
	.section	.nv.info._Z12SimpleMarlinILi256ELi4ELi4EEvPK4int4S2_PS0_S2_iiii,"",@"SHT_CUDA_INFO"
	.sectionflags	@""
	.align	4


	//----- nvinfo : EIATTR_CUDA_API_VERSION
	.align		4
        /*0000*/ 	.byte	0x04, 0x37
        /*0002*/ 	.short	(.L_7 - .L_6)
.L_6:
        /*0004*/ 	.word	0x00000082


	//----- nvinfo : EIATTR_KPARAM_INFO
	.align		4
.L_7:
        /*0008*/ 	.byte	0x04, 0x17
        /*000a*/ 	.short	(.L_9 - .L_8)
.L_8:
        /*000c*/ 	.word	0x00000000
        /*0010*/ 	.short	0x0007
        /*0012*/ 	.short	0x002c
        /*0014*/ 	.byte	0x00, 0xf0, 0x11, 0x00


	//----- nvinfo : EIATTR_KPARAM_INFO
	.align		4
.L_9:
        /*0018*/ 	.byte	0x04, 0x17
        /*001a*/ 	.short	(.L_11 - .L_10)
.L_10:
        /*001c*/ 	.word	0x00000000
        /*0020*/ 	.short	0x0006
        /*0022*/ 	.short	0x0028
        /*0024*/ 	.byte	0x00, 0xf0, 0x11, 0x00


	//----- nvinfo : EIATTR_KPARAM_INFO
	.align		4
.L_11:
        /*0028*/ 	.byte	0x04, 0x17
        /*002a*/ 	.short	(.L_13 - .L_12)
.L_12:
        /*002c*/ 	.word	0x00000000
        /*0030*/ 	.short	0x0005
        /*0032*/ 	.short	0x0024
        /*0034*/ 	.byte	0x00, 0xf0, 0x11, 0x00


	//----- nvinfo : EIATTR_KPARAM_INFO
	.align		4
.L_13:
        /*0038*/ 	.byte	0x04, 0x17
        /*003a*/ 	.short	(.L_15 - .L_14)
.L_14:
        /*003c*/ 	.word	0x00000000
        /*0040*/ 	.short	0x0004
        /*0042*/ 	.short	0x0020
        /*0044*/ 	.byte	0x00, 0xf0, 0x11, 0x00


	//----- nvinfo : EIATTR_KPARAM_INFO
	.align		4
.L_15:
        /*0048*/ 	.byte	0x04, 0x17
        /*004a*/ 	.short	(.L_17 - .L_16)
.L_16:
        /*004c*/ 	.word	0x00000000
        /*0050*/ 	.short	0x0003
        /*0052*/ 	.short	0x0018
        /*0054*/ 	.byte	0x00, 0xf5, 0x21, 0x00


	//----- nvinfo : EIATTR_KPARAM_INFO
	.align		4
.L_17:
        /*0058*/ 	.byte	0x04, 0x17
        /*005a*/ 	.short	(.L_19 - .L_18)
.L_18:
        /*005c*/ 	.word	0x00000000
        /*0060*/ 	.short	0x0002
        /*0062*/ 	.short	0x0010
        /*0064*/ 	.byte	0x00, 0xf5, 0x21, 0x00


	//----- nvinfo : EIATTR_KPARAM_INFO
	.align		4
.L_19:
        /*0068*/ 	.byte	0x04, 0x17
        /*006a*/ 	.short	(.L_21 - .L_20)
.L_20:
        /*006c*/ 	.word	0x00000000
        /*0070*/ 	.short	0x0001
        /*0072*/ 	.short	0x0008
        /*0074*/ 	.byte	0x00, 0xf5, 0x21, 0x00


	//----- nvinfo : EIATTR_KPARAM_INFO
	.align		4
.L_21:
        /*0078*/ 	.byte	0x04, 0x17
        /*007a*/ 	.short	(.L_23 - .L_22)
.L_22:
        /*007c*/ 	.word	0x00000000
        /*0080*/ 	.short	0x0000
        /*0082*/ 	.short	0x0000
        /*0084*/ 	.byte	0x00, 0xf5, 0x21, 0x00


	//----- nvinfo : EIATTR_SPARSE_MMA_MASK
	.align		4
.L_23:
        /*0088*/ 	.byte	0x03, 0x50
        /*008a*/ 	.short	0x0000


	//----- nvinfo : EIATTR_MAXREG_COUNT
	.align		4
        /*008c*/ 	.byte	0x03, 0x1b
        /*008e*/ 	.short	0x00ff


	//----- nvinfo : EIATTR_MERCURY_ISA_VERSION
	.align		4
        /*0090*/ 	.byte	0x03, 0x5f
        /*0092*/ 	.short	0x0101


	//----- nvinfo : EIATTR_VRC_CTA_INIT_COUNT
	.align		4
        /*0094*/ 	.byte	0x02, 0x4a
	.zero		1
	.zero		1


	//----- nvinfo : EIATTR_EXIT_INSTR_OFFSETS
	.align		4
        /*0098*/ 	.byte	0x04, 0x1c
        /*009a*/ 	.short	(.L_25 - .L_24)


	//   ....[0]....
.L_24:
        /*009c*/ 	.word	0x000005a0


	//   ....[1]....
        /*00a0*/ 	.word	0x00000e00


	//   ....[2]....
        /*00a4*/ 	.word	0x00000e70


	//----- nvinfo : EIATTR_CBANK_PARAM_SIZE
	.align		4
.L_25:
        /*00a8*/ 	.byte	0x03, 0x19
        /*00aa*/ 	.short	0x0030


	//----- nvinfo : EIATTR_PARAM_CBANK
	.align		4
        /*00ac*/ 	.byte	0x04, 0x0a
        /*00ae*/ 	.short	(.L_27 - .L_26)
	.align		4
.L_26:
        /*00b0*/ 	.word	index@(.nv.constant0._Z12SimpleMarlinILi256ELi4ELi4EEvPK4int4S2_PS0_S2_iiii)
        /*00b4*/ 	.short	0x0380
        /*00b6*/ 	.short	0x0030


	//----- nvinfo : EIATTR_SW_WAR
	.align		4
.L_27:
        /*00b8*/ 	.byte	0x04, 0x36
        /*00ba*/ 	.short	(.L_29 - .L_28)
.L_28:
        /*00bc*/ 	.word	0x00000008
.L_29:


//--------------------- .nv.callgraph             --------------------------
	.section	.nv.callgraph,"",@"SHT_CUDA_CALLGRAPH"
	.align	4
	.sectionentsize	8
	.align		4
        /*0000*/ 	.word	0x00000000
	.align		4
        /*0004*/ 	.word	0xffffffff
	.align		4
        /*0008*/ 	.word	0x00000000
	.align		4
        /*000c*/ 	.word	0xfffffffe
	.align		4
        /*0010*/ 	.word	0x00000000
	.align		4
        /*0014*/ 	.word	0xfffffffd
	.align		4
        /*0018*/ 	.word	0x00000000
	.align		4
        /*001c*/ 	.word	0xfffffffc


//--------------------- .text._Z12SimpleMarlinILi256ELi4ELi4EEvPK4int4S2_PS0_S2_iiii --------------------------
	.section	.text._Z12SimpleMarlinILi256ELi4ELi4EEvPK4int4S2_PS0_S2_iiii,"ax",@progbits
	.align	128
        .global         _Z12SimpleMarlinILi256ELi4ELi4EEvPK4int4S2_PS0_S2_iiii
        .type           _Z12SimpleMarlinILi256ELi4ELi4EEvPK4int4S2_PS0_S2_iiii,@function
        .size           _Z12SimpleMarlinILi256ELi4ELi4EEvPK4int4S2_PS0_S2_iiii,(.L_x_5 - _Z12SimpleMarlinILi256ELi4ELi4EEvPK4int4S2_PS0_S2_iiii)
        .other          _Z12SimpleMarlinILi256ELi4ELi4EEvPK4int4S2_PS0_S2_iiii,@"STO_CUDA_ENTRY STV_DEFAULT"
_Z12SimpleMarlinILi256ELi4ELi4EEvPK4int4S2_PS0_S2_iiii:
.text._Z12SimpleMarlinILi256ELi4ELi4EEvPK4int4S2_PS0_S2_iiii:
[----:B------:R-:W-:Y:S01]  /*0000*/  LDC R1, c[0x0][0x37c] ;  /* 0x0000df00ff017b82 */ /* 0x000fe20000000800 */
[----:B------:R-:W0:Y:S01]  /*0010*/  LDCU UR8, c[0x0][0x3a8] ;  /* 0x00007500ff0877ac */ /* 0x000e220008000800 */
[----:B------:R-:W1:Y:S01]  /*0020*/  S2R R20, SR_TID.X ;  /* 0x0000000000147919 */ /* 0x000e620000002100 */
[----:B------:R-:W2:Y:S01]  /*0030*/  LDCU.64 UR10, c[0x0][0x358] ;  /* 0x00006b00ff0a77ac */ /* 0x000ea20008000a00 */
[----:B------:R-:W3:Y:S01]  /*0040*/  S2R R0, SR_CTAID.Y ;  /* 0x0000000000007919 */ /* 0x000ee20000002600 */
[----:B0-----:R-:W-:-:S09]  /*0050*/  UISETP.GE.AND UP0, UPT, UR8, 0x1, UPT ;  /* 0x000000010800788c */ /* 0x001fd2000bf06270 */
[----:B--2---:R-:W-:Y:S05]  /*0060*/  BRA.U !UP0, `(.L_x_0) ;  /* 0x0000000508487547 */ /* 0x004fea000b800000 */
[----:B------:R-:W0:Y:S01]  /*0070*/  S2UR UR6, SR_CgaCtaId ;  /* 0x00000000000679c3 */ /* 0x000e220000008800 */
[----:B------:R-:W-:Y:S01]  /*0080*/  UISETP.GE.U32.AND UP0, UPT, UR8, 0x31, UPT ;  /* 0x000000310800788c */ /* 0x000fe2000bf06070 */
[----:B-1----:R-:W-:Y:S01]  /*0090*/  SHF.R.U32.HI R21, RZ, 0x1, R20 ;  /* 0x00000001ff157819 */ /* 0x002fe20000011614 */
[----:B------:R-:W-:Y:S01]  /*00a0*/  UMOV UR4, 0x400 ;  /* 0x0000040000047882 */ /* 0x000fe20000000000 */
[----:B------:R-:W-:Y:S01]  /*00b0*/  USHF.R.U32.HI UR7, URZ, 0x3, UR8 ;  /* 0x00000003ff077899 */ /* 0x000fe20008011608 */
[----:B------:R-:W-:Y:S01]  /*00c0*/  IMAD.SHL.U32 R24, R20, 0x8, RZ ;  /* 0x0000000814187824 */ /* 0x000fe200078e00ff */
[----:B------:R-:W-:Y:S01]  /*00d0*/  UIADD3 UR5, UPT, UPT, UR8, -0x1, URZ ;  /* 0xffffffff08057890 */ /* 0x000fe2000fffe0ff */
[----:B---3--:R-:W-:Y:S01]  /*00e0*/  IMAD R21, R0, 0x40, R21 ;  /* 0x0000004000157824 */ /* 0x008fe200078e0215 */
[----:B------:R-:W-:Y:S01]  /*00f0*/  LOP3.LUT R26, R20, 0x1, RZ, 0xc0, !PT ;  /* 0x00000001141a7812 */ /* 0x000fe200078ec0ff */
[----:B------:R-:W-:Y:S01]  /*0100*/  IMAD.MOV.U32 R28, RZ, RZ, RZ ;  /* 0x000000ffff1c7224 */ /* 0x000fe200078e00ff */
[----:B------:R-:W-:Y:S01]  /*0110*/  ULEA.HI UR5, UR5, 0x1, URZ, 0x1c ;  /* 0x0000000105057891 */ /* 0x000fe2000f8fe0ff */
[----:B------:R-:W-:Y:S01]  /*0120*/  LOP3.LUT R24, R24, 0x8, RZ, 0xc0, !PT ;  /* 0x0000000818187812 */ /* 0x000fe200078ec0ff */
[----:B------:R-:W-:Y:S01]  /*0130*/  IMAD R23, R21, UR7, RZ ;  /* 0x0000000715177c24 */ /* 0x000fe2000f8e02ff */
[----:B0-----:R-:W-:-:S02]  /*0140*/  ULEA UR4, UR6, UR4, 0x18 ;  /* 0x0000000406047291 */ /* 0x001fc4000f8ec0ff */
[----:B------:R-:W-:-:S04]  /*0150*/  ULOP3.LUT UR6, UR5, 0x3, URZ, 0xc0, !UPT ;  /* 0x0000000305067892 */ /* 0x000fc8000f8ec0ff */
[----:B------:R-:W-:Y:S01]  /*0160*/  LEA R22, R20, UR4, 0x4 ;  /* 0x0000000414167c11 */ /* 0x000fe2000f8e20ff */
[----:B------:R-:W-:Y:S07]  /*0170*/  BRA.U !UP0, `(.L_x_1) ;  /* 0x0000000108b47547 */ /* 0x000fee000b800000 */
[----:B------:R-:W0:Y:S01]  /*0180*/  LDCU.64 UR8, c[0x0][0x380] ;  /* 0x00007000ff0877ac */ /* 0x000e220008000a00 */
[----:B------:R-:W-:Y:S01]  /*0190*/  ISETP.GT.U32.AND P0, PT, R20, 0x7f, PT ;  /* 0x0000007f1400780c */ /* 0x000fe20003f04070 */
[----:B------:R-:W-:Y:S01]  /*01a0*/  IMAD.IADD R25, R26, 0x1, R23 ;  /* 0x000000011a197824 */ /* 0x000fe200078e0217 */
[----:B------:R-:W-:Y:S01]  /*01b0*/  ULOP3.LUT UR5, UR5, 0x1ffffffc, URZ, 0xc0, !UPT ;  /* 0x1ffffffc05057892 */ /* 0x000fe2000f8ec0ff */
[----:B------:R-:W-:Y:S01]  /*01c0*/  IMAD.MOV.U32 R28, RZ, RZ, 0x20 ;  /* 0x00000020ff1c7424 */ /* 0x000fe200078e00ff */
[----:B------:R-:W1:Y:S01]  /*01d0*/  LDCU UR13, c[0x0][0x3a8] ;  /* 0x00007500ff0d77ac */ /* 0x000e620008000800 */
[----:B------:R-:W-:Y:S01]  /*01e0*/  IMAD.MOV.U32 R27, RZ, RZ, R24 ;  /* 0x000000ffff1b7224 */ /* 0x000fe200078e0018 */
[----:B------:R-:W2:Y:S01]  /*01f0*/  LDCU UR12, c[0x0][0x3a0] ;  /* 0x00007400ff0c77ac */ /* 0x000ea20008000800 */
[----:B------:R-:W-:Y:S02]  /*0200*/  UIADD3 UR5, UPT, UPT, -UR5, URZ, URZ ;  /* 0x000000ff05057290 */ /* 0x000fe4000fffe1ff */
[----:B0-----:R-:W-:-:S04]  /*0210*/  UIADD3 UR4, UP0, UPT, UR8, 0x40, URZ ;  /* 0x0000004008047890 */ /* 0x001fc8000ff1e0ff */
[----:B------:R-:W-:-:S12]  /*0220*/  UIADD3.X UR7, UPT, UPT, URZ, UR9, URZ, UP0, !UPT ;  /* 0x00000009ff077290 */ /* 0x000fd800087fe4ff */
.L_x_2:
[C---:B------:R-:W-:Y:S01]  /*0230*/  VIADD R2, R27.reuse, 0x10 ;  /* 0x000000101b027836 */ /* 0x040fe20000000000 */
[C---:B-1----:R-:W-:Y:S01]  /*0240*/  ISETP.GE.AND P1, PT, R27.reuse, UR13, PT ;  /* 0x0000000d1b007c0c */ /* 0x042fe2000bf26270 */
[C---:B------:R-:W-:Y:S02]  /*0250*/  VIADD R3, R27.reuse, 0x20 ;  /* 0x000000201b037836 */ /* 0x040fe40000000000 */
[----:B0-----:R-:W-:Y:S01]  /*0260*/  VIADD R4, R27, 0x30 ;  /* 0x000000301b047836 */ /* 0x001fe20000000000 */
[----:B--2---:R-:W-:Y:S02]  /*0270*/  ISETP.GE.OR P2, PT, R21, UR12, P1 ;  /* 0x0000000c15007c0c */ /* 0x004fe40008f46670 */
[----:B------:R-:W-:Y:S01]  /*0280*/  ISETP.GE.AND P3, PT, R2, UR13, PT ;  /* 0x0000000d02007c0c */ /* 0x000fe2000bf66270 */
[----:B------:R-:W-:Y:S01]  /*0290*/  IMAD.U32 R2, RZ, RZ, UR4 ;  /* 0x00000004ff027e24 */ /* 0x000fe2000f8e00ff */
[----:B------:R-:W-:Y:S01]  /*02a0*/  ISETP.GE.AND P4, PT, R3, UR13, PT ;  /* 0x0000000d03007c0c */ /* 0x000fe2000bf86270 */
[----:B------:R-:W-:Y:S01]  /*02b0*/  IMAD.U32 R3, RZ, RZ, UR7 ;  /* 0x00000007ff037e24 */ /* 0x000fe2000f8e00ff */
[----:B------:R-:W-:-:S02]  /*02c0*/  ISETP.GE.AND P1, PT, R4, UR13, PT ;  /* 0x0000000d04007c0c */ /* 0x000fc4000bf26270 */
[----:B------:R-:W-:Y:S01]  /*02d0*/  PLOP3.LUT P2, PT, P0, P2, PT, 0xf8, 0x8f ;  /* 0x00000000008f781c */ /* 0x000fe20000745f70 */
[----:B------:R-:W-:Y:S01]  /*02e0*/  IMAD.WIDE R2, R25, 0x10, R2 ;  /* 0x0000001019027825 */ /* 0x000fe200078e0202 */
[C---:B------:R-:W-:Y:S02]  /*02f0*/  ISETP.GE.OR P3, PT, R21.reuse, UR12, P3 ;  /* 0x0000000c15007c0c */ /* 0x040fe40009f66670 */
[----:B------:R-:W-:Y:S02]  /*0300*/  ISETP.GT.U32.AND P0, PT, R20, 0x7f, PT ;  /* 0x0000007f1400780c */ /* 0x000fe40003f04070 */
[C---:B------:R-:W-:Y:S02]  /*0310*/  ISETP.GE.OR P4, PT, R21.reuse, UR12, P4 ;  /* 0x0000000c15007c0c */ /* 0x040fe4000a786670 */
[----:B------:R-:W-:Y:S02]  /*0320*/  ISETP.GE.OR P1, PT, R21, UR12, P1 ;  /* 0x0000000c15007c0c */ /* 0x000fe40008f26670 */
[----:B------:R-:W-:-:S02]  /*0330*/  PLOP3.LUT P3, PT, P0, P3, PT, 0xf8, 0x8f ;  /* 0x00000000008f781c */ /* 0x000fc40000767f70 */
[----:B------:R-:W-:Y:S01]  /*0340*/  PLOP3.LUT P4, PT, P0, P4, PT, 0xf8, 0x8f ;  /* 0x00000000008f781c */ /* 0x000fe20000789f70 */
[----:B------:R-:W2:Y:S01]  /*0350*/  @!P2 LDG.E.128.CONSTANT R4, desc[UR10][R2.64+-0x40] ;  /* 0xffffc00a0204a981 */ /* 0x000ea2000c1e9d00 */
[----:B------:R-:W-:-:S09]  /*0360*/  PLOP3.LUT P1, PT, P0, P1, PT, 0xf8, 0x8f ;  /* 0x00000000008f781c */ /* 0x000fd20000723f70 */
[----:B------:R-:W3:Y:S04]  /*0370*/  @!P3 LDG.E.128.CONSTANT R8, desc[UR10][R2.64+-0x20] ;  /* 0xffffe00a0208b981 */ /* 0x000ee8000c1e9d00 */
[----:B------:R-:W4:Y:S04]  /*0380*/  @!P4 LDG.E.128.CONSTANT R12, desc[UR10][R2.64] ;  /* 0x0000000a020cc981 */ /* 0x000f28000c1e9d00 */
[----:B------:R-:W5:Y:S01]  /*0390*/  @!P1 LDG.E.128.CONSTANT R16, desc[UR10][R2.64+0x20] ;  /* 0x0000200a02109981 */ /* 0x000f62000c1e9d00 */
[----:B------:R-:W-:-:S04]  /*03a0*/  UIADD3 UR5, UPT, UPT, UR5, 0x4, URZ ;  /* 0x0000000405057890 */ /* 0x000fc8000fffe0ff */
[----:B------:R-:W-:Y:S01]  /*03b0*/  UISETP.NE.AND UP0, UPT, UR5, URZ, UPT ;  /* 0x000000ff0500728c */ /* 0x000fe2000bf05270 */
[----:B------:R-:W-:Y:S02]  /*03c0*/  VIADD R28, R28, 0x40 ;  /* 0x000000401c1c7836 */ /* 0x000fe40000000000 */
[----:B------:R-:W-:Y:S02]  /*03d0*/  VIADD R27, R27, 0x40 ;  /* 0x000000401b1b7836 */ /* 0x000fe40000000000 */
[----:B------:R-:W-:Y:S01]  /*03e0*/  VIADD R25, R25, 0x8 ;  /* 0x0000000819197836 */ /* 0x000fe20000000000 */
[----:B--2---:R0:W-:Y:S04]  /*03f0*/  @!P2 STS.128 [R22], R4 ;  /* 0x000000041600a388 */ /* 0x0041e80000000c00 */
[----:B---3--:R0:W-:Y:S04]  /*0400*/  @!P3 STS.128 [R22], R8 ;  /* 0x000000081600b388 */ /* 0x0081e80000000c00 */
[----:B----4-:R0:W-:Y:S04]  /*0410*/  @!P4 STS.128 [R22], R12 ;  /* 0x0000000c1600c388 */ /* 0x0101e80000000c00 */
[----:B-----5:R0:W-:Y:S01]  /*0420*/  @!P1 STS.128 [R22], R16 ;  /* 0x0000001016009388 */ /* 0x0201e20000000c00 */
[----:B------:R-:W-:Y:S05]  /*0430*/  BRA.U UP0, `(.L_x_2) ;  /* 0xfffffffd007c7547 */ /* 0x000fea000b83ffff */
[----:B------:R-:W-:-:S07]  /*0440*/  VIADD R28, R28, 0xffffffe0 ;  /* 0xffffffe01c1c7836 */ /* 0x000fce0000000000 */
.L_x_1:
[----:B------:R-:W-:-:S09]  /*0450*/  UISETP.NE.AND UP0, UPT, UR6, URZ, UPT ;  /* 0x000000ff0600728c */ /* 0x000fd2000bf05270 */
[----:B------:R-:W-:Y:S05]  /*0460*/  BRA.U !UP0, `(.L_x_0) ;  /* 0x0000000108487547 */ /* 0x000fea000b800000 */
[----:B------:R-:W1:Y:S01]  /*0470*/  LDC.64 R2, c[0x0][0x380] ;  /* 0x0000e000ff027b82 */ /* 0x000e620000000a00 */
[----:B------:R-:W-:Y:S01]  /*0480*/  LEA.HI R23, R28, R23, RZ, 0x1d ;  /* 0x000000171c177211 */ /* 0x000fe200078fe8ff */
[----:B------:R-:W-:Y:S01]  /*0490*/  IMAD.IADD R24, R24, 0x1, R28 ;  /* 0x0000000118187824 */ /* 0x000fe200078e021c */
[----:B------:R-:W2:Y:S03]  /*04a0*/  LDCU UR4, c[0x0][0x3a8] ;  /* 0x00007500ff0477ac */ /* 0x000ea60008000800 */
[----:B------:R-:W-:Y:S01]  /*04b0*/  IMAD.IADD R23, R26, 0x1, R23 ;  /* 0x000000011a177824 */ /* 0x000fe200078e0217 */
[----:B------:R-:W3:Y:S01]  /*04c0*/  LDCU UR5, c[0x0][0x3a0] ;  /* 0x00007400ff0577ac */ /* 0x000ee20008000800 */
[----:B------:R-:W-:-:S12]  /*04d0*/  UIADD3 UR6, UPT, UPT, -UR6, URZ, URZ ;  /* 0x000000ff06067290 */ /* 0x000fd8000fffe1ff */
.L_x_3:
[----:B--2---:R-:W-:Y:S01]  /*04e0*/  ISETP.GE.AND P0, PT, R24, UR4, PT ;  /* 0x0000000418007c0c */ /* 0x004fe2000bf06270 */
[----:B01--4-:R-:W-:-:S03]  /*04f0*/  IMAD.WIDE R4, R23, 0x10, R2 ;  /* 0x0000001017047825 */ /* 0x013fc600078e0202 */
[----:B---3--:R-:W-:-:S04]  /*0500*/  ISETP.GE.OR P0, PT, R21, UR5, P0 ;  /* 0x0000000515007c0c */ /* 0x008fc80008706670 */
[----:B------:R-:W-:-:S13]  /*0510*/  ISETP.GT.U32.OR P0, PT, R20, 0x7f, P0 ;  /* 0x0000007f1400780c */ /* 0x000fda0000704470 */
[----:B------:R-:W2:Y:S01]  /*0520*/  @!P0 LDG.E.128.CONSTANT R4, desc[UR10][R4.64] ;  /* 0x0000000a04048981 */ /* 0x000ea2000c1e9d00 */
[----:B------:R-:W-:Y:S01]  /*0530*/  UIADD3 UR6, UPT, UPT, UR6, 0x1, URZ ;  /* 0x0000000106067890 */ /* 0x000fe2000fffe0ff */
[----:B------:R-:W-:Y:S02]  /*0540*/  VIADD R24, R24, 0x10 ;  /* 0x0000001018187836 */ /* 0x000fe40000000000 */
[----:B------:R-:W-:Y:S01]  /*0550*/  VIADD R23, R23, 0x2 ;  /* 0x0000000217177836 */ /* 0x000fe20000000000 */
[----:B------:R-:W-:Y:S01]  /*0560*/  UISETP.NE.AND UP0, UPT, UR6, URZ, UPT ;  /* 0x000000ff0600728c */ /* 0x000fe2000bf05270 */
[----:B--2---:R4:W-:Y:S08]  /*0570*/  @!P0 STS.128 [R22], R4 ;  /* 0x0000000416008388 */ /* 0x0049f00000000c00 */
[----:B------:R-:W-:Y:S05]  /*0580*/  BRA.U UP0, `(.L_x_3) ;  /* 0xfffffffd00d47547 */ /* 0x000fea000b83ffff */
.L_x_0:
[----:B-1----:R-:W-:-:S13]  /*0590*/  ISETP.GT.U32.AND P0, PT, R20, 0x7f, PT ;  /* 0x0000007f1400780c */ /* 0x002fda0003f04070 */
[----:B------:R-:W-:Y:S05]  /*05a0*/  @P0 EXIT ;  /* 0x000000000000094d */ /* 0x000fea0003800000 */
[----:B0---4-:R-:W0:Y:S01]  /*05b0*/  S2R R7, SR_CTAID.X ;  /* 0x0000000000077919 */ /* 0x011e220000002500 */
[----:B------:R-:W1:Y:S01]  /*05c0*/  LDC.64 R2, c[0x0][0x3a0] ;  /* 0x0000e800ff027b82 */ /* 0x000e620000000a00 */
[----:B------:R-:W-:Y:S01]  /*05d0*/  SHF.R.U32.HI R4, RZ, 0x1, R20 ;  /* 0x00000001ff047819 */ /* 0x000fe20000011614 */
[----:B------:R-:W-:-:S03]  /*05e0*/  IMAD.SHL.U32 R20, R20, 0x2, RZ ;  /* 0x0000000214147824 */ /* 0x000fc600078e00ff */
[----:B------:R-:W-:Y:S02]  /*05f0*/  LOP3.LUT R5, R4, 0x30, RZ, 0xc0, !PT ;  /* 0x0000003004057812 */ /* 0x000fe400078ec0ff */
[----:B------:R-:W-:-:S03]  /*0600*/  LOP3.LUT R8, R20, 0x6, RZ, 0xc0, !PT ;  /* 0x0000000614087812 */ /* 0x000fc600078ec0ff */
[----:B---3--:R-:W-:Y:S01]  /*0610*/  IMAD R5, R0, 0x40, R5 ;  /* 0x0000004000057824 */ /* 0x008fe200078e0205 */
[----:B------:R-:W-:Y:S01]  /*0620*/  LOP3.LUT R0, R4, 0xe, RZ, 0xc0, !PT ;  /* 0x0000000e04007812 */ /* 0x000fe200078ec0ff */
[----:B0-----:R-:W-:-:S04]  /*0630*/  IMAD R8, R7, 0x40, R8 ;  /* 0x0000004007087824 */ /* 0x001fc800078e0208 */
[----:B------:R-:W-:Y:S01]  /*0640*/  IMAD.IADD R7, R5, 0x1, R0 ;  /* 0x0000000105077824 */ /* 0x000fe200078e0200 */
[----:B-1----:R-:W-:Y:S01]  /*0650*/  SHF.R.S32.HI R0, RZ, 0x1f, R3 ;  /* 0x0000001fff007819 */ /* 0x002fe20000011403 */
[C---:B------:R-:W-:Y:S01]  /*0660*/  VIADD R4, R8.reuse, 0x10 ;  /* 0x0000001008047836 */ /* 0x040fe20000000000 */
[CC--:B------:R-:W-:Y:S01]  /*0670*/  ISETP.GE.AND P2, PT, R8.reuse, R3.reuse, PT ;  /* 0x000000030800720c */ /* 0x0c0fe20003f46270 */
[----:B------:R-:W-:Y:S01]  /*0680*/  VIADD R6, R8, 0x20 ;  /* 0x0000002008067836 */ /* 0x000fe20000000000 */
[-C--:B------:R-:W-:Y:S02]  /*0690*/  LEA.HI R0, R0, R3.reuse, RZ, 0x3 ;  /* 0x0000000300007211 */ /* 0x080fe400078f18ff */
[----:B------:R-:W-:Y:S02]  /*06a0*/  ISETP.GE.OR P4, PT, R7, R2, P2 ;  /* 0x000000020700720c */ /* 0x000fe40001786670 */
[-C--:B------:R-:W-:Y:S02]  /*06b0*/  ISETP.GE.AND P3, PT, R4, R3.reuse, PT ;  /* 0x000000030400720c */ /* 0x080fe40003f66270 */
[----:B------:R-:W-:-:S02]  /*06c0*/  ISETP.GE.AND P0, PT, R6, R3, PT ;  /* 0x000000030600720c */ /* 0x000fc40003f06270 */
[CC--:B------:R-:W-:Y:S02]  /*06d0*/  ISETP.GE.OR P6, PT, R7.reuse, R2.reuse, P3 ;  /* 0x000000020700720c */ /* 0x0c0fe40001fc6670 */
[C---:B------:R-:W-:Y:S02]  /*06e0*/  ISETP.GE.OR P5, PT, R7.reuse, R2, P0 ;  /* 0x000000020700720c */ /* 0x040fe400007a6670 */
[----:B------:R-:W-:Y:S01]  /*06f0*/  SHF.R.S32.HI R5, RZ, 0x3, R0 ;  /* 0x00000003ff057819 */ /* 0x000fe20000011400 */
[----:B------:R-:W-:Y:S02]  /*0700*/  VIADD R0, R8, 0x30 ;  /* 0x0000003008007836 */ /* 0x000fe40000000000 */
[----:B------:R-:W0:Y:S01]  /*0710*/  @!P4 LDC.64 R12, c[0x0][0x390] ;  /* 0x0000e400ff0ccb82 */ /* 0x000e220000000a00 */
[----:B------:R-:W-:Y:S01]  /*0720*/  @!P4 SHF.R.S32.HI R9, RZ, 0x1f, R8 ;  /* 0x0000001fff09c819 */ /* 0x000fe20000011408 */
[----:B------:R-:W-:Y:S01]  /*0730*/  IMAD R10, R7, R5, RZ ;  /* 0x00000005070a7224 */ /* 0x000fe200078e02ff */
[----:B------:R-:W-:-:S02]  /*0740*/  ISETP.GE.AND P1, PT, R0, R3, PT ;  /* 0x000000030000720c */ /* 0x000fc40003f26270 */
[----:B------:R-:W-:-:S03]  /*0750*/  @!P4 LEA.HI R9, R9, R8, RZ, 0x3 ;  /* 0x000000080909c211 */ /* 0x000fc600078f18ff */
[----:B------:R-:W1:Y:S01]  /*0760*/  @!P6 LDC.64 R16, c[0x0][0x390] ;  /* 0x0000e400ff10eb82 */ /* 0x000e620000000a00 */
[----:B------:R-:W-:Y:S02]  /*0770*/  @!P4 LEA.HI.SX32 R9, R9, R10, 0x1d ;  /* 0x0000000a0909c211 */ /* 0x000fe400078feaff */
[----:B------:R-:W-:-:S04]  /*0780*/  @!P5 SHF.R.S32.HI R3, RZ, 0x1f, R6 ;  /* 0x0000001fff03d819 */ /* 0x000fc80000011406 */
[----:B------:R-:W-:Y:S01]  /*0790*/  @!P5 LEA.HI R3, R3, R6, RZ, 0x3 ;  /* 0x000000060303d211 */ /* 0x000fe200078f18ff */
[----:B------:R-:W2:Y:S03]  /*07a0*/  @!P5 LDC.64 R14, c[0x0][0x390] ;  /* 0x0000e400ff0edb82 */ /* 0x000ea60000000a00 */
[----:B------:R-:W-:Y:S01]  /*07b0*/  @!P5 LEA.HI.SX32 R3, R3, R10, 0x1d ;  /* 0x0000000a0303d211 */ /* 0x000fe200078feaff */
[----:B0-----:R-:W-:Y:S01]  /*07c0*/  @!P4 IMAD.WIDE R12, R9, 0x10, R12 ;  /* 0x00000010090cc825 */ /* 0x001fe200078e020c */
[----:B------:R-:W-:-:S04]  /*07d0*/  @!P6 SHF.R.S32.HI R9, RZ, 0x1f, R4 ;  /* 0x0000001fff09e819 */ /* 0x000fc80000011404 */
[----:B------:R-:W-:Y:S01]  /*07e0*/  @!P6 LEA.HI R9, R9, R4, RZ, 0x3 ;  /* 0x000000040909e211 */ /* 0x000fe200078f18ff */
[----:B------:R0:W-:Y:S01]  /*07f0*/  @!P4 STG.E.64 desc[UR10][R12.64], RZ ;  /* 0x000000ff0c00c986 */ /* 0x0001e2000c101b0a */
[----:B------:R-:W-:Y:S02]  /*0800*/  ISETP.GE.OR P4, PT, R7, R2, P1 ;  /* 0x000000020700720c */ /* 0x000fe40000f86670 */
[----:B------:R-:W-:-:S05]  /*0810*/  @!P6 LEA.HI.SX32 R9, R9, R10, 0x1d ;  /* 0x0000000a0909e211 */ /* 0x000fca00078feaff */
[----:B-1----:R-:W-:-:S04]  /*0820*/  @!P6 IMAD.WIDE R18, R9, 0x10, R16 ;  /* 0x000000100912e825 */ /* 0x002fc800078e0210 */
[----:B------:R-:W-:Y:S01]  /*0830*/  VIADD R9, R7, 0x10 ;  /* 0x0000001007097836 */ /* 0x000fe20000000000 */
[----:B------:R1:W-:Y:S01]  /*0840*/  @!P6 STG.E.64 desc[UR10][R18.64], RZ ;  /* 0x000000ff1200e986 */ /* 0x0003e2000c101b0a */
[----:B--2---:R-:W-:Y:S01]  /*0850*/  @!P5 IMAD.WIDE R20, R3, 0x10, R14 ;  /* 0x000000100314d825 */ /* 0x004fe200078e020e */
[----:B------:R-:W1:Y:S01]  /*0860*/  @!P4 LDC.64 R16, c[0x0][0x390] ;  /* 0x0000e400ff10cb82 */ /* 0x000e620000000a00 */
[----:B------:R-:W-:Y:S02]  /*0870*/  @!P4 SHF.R.S32.HI R3, RZ, 0x1f, R0 ;  /* 0x0000001fff03c819 */ /* 0x000fe40000011400 */
[CC--:B------:R-:W-:Y:S01]  /*0880*/  ISETP.GE.OR P6, PT, R9.reuse, R2.reuse, P2 ;  /* 0x000000020900720c */ /* 0x0c0fe200017c6670 */
[----:B------:R2:W-:Y:S01]  /*0890*/  @!P5 STG.E.64 desc[UR10][R20.64], RZ ;  /* 0x000000ff1400d986 */ /* 0x0005e2000c101b0a */
[----:B------:R-:W-:Y:S02]  /*08a0*/  ISETP.GE.OR P5, PT, R9, R2, P3 ;  /* 0x000000020900720c */ /* 0x000fe40001fa6670 */
[----:B------:R-:W-:-:S04]  /*08b0*/  @!P4 LEA.HI R3, R3, R0, RZ, 0x3 ;  /* 0x000000000303c211 */ /* 0x000fc800078f18ff */
[----:B------:R-:W-:-:S05]  /*08c0*/  @!P4 LEA.HI.SX32 R3, R3, R10, 0x1d ;  /* 0x0000000a0303c211 */ /* 0x000fca00078feaff */
[----:B------:R-:W3:Y:S01]  /*08d0*/  @!P6 LDC.64 R14, c[0x0][0x390] ;  /* 0x0000e400ff0eeb82 */ /* 0x000ee20000000a00 */
[----:B------:R-:W-:-:S07]  /*08e0*/  @!P6 SHF.R.S32.HI R11, RZ, 0x1f, R8 ;  /* 0x0000001fff0be819 */ /* 0x000fce0000011408 */
[----:B0-----:R-:W0:Y:S01]  /*08f0*/  @!P5 LDC.64 R12, c[0x0][0x390] ;  /* 0x0000e400ff0cdb82 */ /* 0x001e220000000a00 */
[----:B-1----:R-:W-:Y:S01]  /*0900*/  @!P4 IMAD.WIDE R18, R3, 0x10, R16 ;  /* 0x000000100312c825 */ /* 0x002fe200078e0210 */
[----:B------:R-:W-:Y:S02]  /*0910*/  @!P5 SHF.R.S32.HI R17, RZ, 0x1f, R4 ;  /* 0x0000001fff11d819 */ /* 0x000fe40000011404 */
[----:B------:R-:W-:Y:S01]  /*0920*/  @!P6 LEA.HI R16, R11, R8, RZ, 0x3 ;  /* 0x000000080b10e211 */ /* 0x000fe200078f18ff */
[----:B------:R-:W-:Y:S01]  /*0930*/  IMAD R3, R5, 0x10, R10 ;  /* 0x0000001005037824 */ /* 0x000fe200078e020a */
[----:B--2---:R-:W-:Y:S01]  /*0940*/  @!P5 LEA.HI R20, R17, R4, RZ, 0x3 ;  /* 0x000000041114d211 */ /* 0x004fe200078f18ff */
[----:B------:R1:W-:Y:S01]  /*0950*/  @!P4 STG.E.64 desc[UR10][R18.64], RZ ;  /* 0x000000ff1200c986 */ /* 0x0003e2000c101b0a */
[----:B------:R-:W-:Y:S01]  /*0960*/  ISETP.GE.OR P4, PT, R9, R2, P0 ;  /* 0x000000020900720c */ /* 0x000fe20000786670 */
[C---:B------:R-:W-:Y:S01]  /*0970*/  VIADD R11, R7.reuse, 0x20 ;  /* 0x00000020070b7836 */ /* 0x040fe20000000000 */
[-C--:B------:R-:W-:Y:S01]  /*0980*/  @!P6 LEA.HI.SX32 R17, R16, R3.reuse, 0x1d ;  /* 0x000000031011e211 */ /* 0x080fe200078feaff */
[----:B------:R-:W-:Y:S01]  /*0990*/  VIADD R7, R7, 0x30 ;  /* 0x0000003007077836 */ /* 0x000fe20000000000 */
[----:B------:R-:W-:-:S03]  /*09a0*/  @!P5 LEA.HI.SX32 R21, R20, R3, 0x1d ;  /* 0x000000031415d211 */ /* 0x000fc600078feaff */
[----:B---3--:R-:W-:-:S05]  /*09b0*/  @!P6 IMAD.WIDE R16, R17, 0x10, R14 ;  /* 0x000000101110e825 */ /* 0x008fca00078e020e */
[----:B------:R-:W-:Y:S01]  /*09c0*/  @!P6 STG.E.64 desc[UR10][R16.64], RZ ;  /* 0x000000ff1000e986 */ /* 0x000fe2000c101b0a */
[----:B------:R-:W-:Y:S01]  /*09d0*/  ISETP.GE.OR P6, PT, R9, R2, P1 ;  /* 0x000000020900720c */ /* 0x000fe20000fc6670 */
[----:B-1----:R-:W1:Y:S01]  /*09e0*/  @!P4 LDC.64 R18, c[0x0][0x390] ;  /* 0x0000e400ff12cb82 */ /* 0x002e620000000a00 */
[----:B0-----:R-:W-:Y:S01]  /*09f0*/  @!P5 IMAD.WIDE R20, R21, 0x10, R12 ;  /* 0x000000101514d825 */ /* 0x001fe200078e020c */
[----:B------:R-:W-:-:S04]  /*0a00*/  @!P4 SHF.R.S32.HI R9, RZ, 0x1f, R6 ;  /* 0x0000001fff09c819 */ /* 0x000fc80000011406 */
[----:B------:R0:W-:Y:S01]  /*0a10*/  @!P5 STG.E.64 desc[UR10][R20.64], RZ ;  /* 0x000000ff1400d986 */ /* 0x0001e2000c101b0a */
[----:B------:R-:W-:Y:S02]  /*0a20*/  ISETP.GE.OR P5, PT, R11, R2, P2 ;  /* 0x000000020b00720c */ /* 0x000fe400017a6670 */
[----:B------:R-:W-:Y:S02]  /*0a30*/  @!P4 LEA.HI R22, R9, R6, RZ, 0x3 ;  /* 0x000000060916c211 */ /* 0x000fe400078f18ff */
[----:B------:R-:W-:Y:S01]  /*0a40*/  ISETP.GE.OR P2, PT, R7, R2, P2 ;  /* 0x000000020700720c */ /* 0x000fe20001746670 */
[----:B------:R-:W2:Y:S01]  /*0a50*/  @!P6 LDC.64 R12, c[0x0][0x390] ;  /* 0x0000e400ff0ceb82 */ /* 0x000ea20000000a00 */
[----:B------:R-:W-:Y:S02]  /*0a60*/  @!P4 LEA.HI.SX32 R9, R22, R3, 0x1d ;  /* 0x000000031609c211 */ /* 0x000fe400078feaff */
[----:B------:R-:W-:Y:S01]  /*0a70*/  @!P6 SHF.R.S32.HI R23, RZ, 0x1f, R0 ;  /* 0x0000001fff17e819 */ /* 0x000fe20000011400 */
[----:B0-----:R-:W-:-:S03]  /*0a80*/  IMAD R20, R5, 0x20, R10 ;  /* 0x0000002005147824 */ /* 0x001fc600078e020a */
[----:B------:R-:W-:Y:S01]  /*0a90*/  @!P6 LEA.HI R10, R23, R0, RZ, 0x3 ;  /* 0x00000000170ae211 */ /* 0x000fe200078f18ff */
[----:B------:R-:W0:Y:S01]  /*0aa0*/  @!P5 LDC.64 R14, c[0x0][0x390] ;  /* 0x0000e400ff0edb82 */ /* 0x000e220000000a00 */
[----:B------:R-:W-:Y:S01]  /*0ab0*/  @!P5 SHF.R.S32.HI R25, RZ, 0x1f, R8 ;  /* 0x0000001fff19d819 */ /* 0x000fe20000011408 */
[----:B------:R-:W-:Y:S01]  /*0ac0*/  IMAD R5, R5, 0x10, R20 ;  /* 0x0000001005057824 */ /* 0x000fe200078e0214 */
[----:B------:R-:W-:Y:S01]  /*0ad0*/  @!P6 LEA.HI.SX32 R3, R10, R3, 0x1d ;  /* 0x000000030a03e211 */ /* 0x000fe200078feaff */
[----:B-1----:R-:W-:Y:S01]  /*0ae0*/  @!P4 IMAD.WIDE R16, R9, 0x10, R18 ;  /* 0x000000100910c825 */ /* 0x002fe200078e0212 */
[----:B------:R-:W-:-:S04]  /*0af0*/  @!P5 LEA.HI R9, R25, R8, RZ, 0x3 ;  /* 0x000000081909d211 */ /* 0x000fc800078f18ff */
[----:B------:R-:W-:Y:S01]  /*0b00*/  @!P5 LEA.HI.SX32 R9, R9, R20, 0x1d ;  /* 0x000000140909d211 */ /* 0x000fe200078feaff */
[----:B------:R1:W-:Y:S01]  /*0b10*/  @!P4 STG.E.64 desc[UR10][R16.64], RZ ;  /* 0x000000ff1000c986 */ /* 0x0003e2000c101b0a */
[-C--:B------:R-:W-:Y:S02]  /*0b20*/  ISETP.GE.OR P4, PT, R11, R2.reuse, P3 ;  /* 0x000000020b00720c */ /* 0x080fe40001f86670 */
[-C--:B------:R-:W-:Y:S01]  /*0b30*/  ISETP.GE.OR P3, PT, R7, R2.reuse, P3 ;  /* 0x000000020700720c */ /* 0x080fe20001f66670 */
[----:B--2---:R-:W-:Y:S01]  /*0b40*/  @!P6 IMAD.WIDE R12, R3, 0x10, R12 ;  /* 0x00000010030ce825 */ /* 0x004fe200078e020c */
[----:B-1----:R-:W1:Y:S04]  /*0b50*/  @!P2 LDC.64 R16, c[0x0][0x390] ;  /* 0x0000e400ff10ab82 */ /* 0x002e680000000a00 */
[----:B------:R-:W-:Y:S01]  /*0b60*/  @!P6 STG.E.64 desc[UR10][R12.64], RZ ;  /* 0x000000ff0c00e986 */ /* 0x000fe2000c101b0a */
[----:B------:R-:W-:Y:S01]  /*0b70*/  ISETP.GE.OR P6, PT, R11, R2, P1 ;  /* 0x000000020b00720c */ /* 0x000fe20000fc6670 */
[----:B0-----:R-:W-:-:S03]  /*0b80*/  @!P5 IMAD.WIDE R14, R9, 0x10, R14 ;  /* 0x00000010090ed825 */ /* 0x001fc600078e020e */
[----:B------:R-:W-:Y:S02]  /*0b90*/  @!P4 SHF.R.S32.HI R3, RZ, 0x1f, R4 ;  /* 0x0000001fff03c819 */ /* 0x000fe40000011404 */
[----:B------:R-:W-:Y:S01]  /*0ba0*/  @!P2 SHF.R.S32.HI R9, RZ, 0x1f, R8 ;  /* 0x0000001fff09a819 */ /* 0x000fe20000011408 */
[----:B------:R-:W0:Y:S01]  /*0bb0*/  @!P4 LDC.64 R22, c[0x0][0x390] ;  /* 0x0000e400ff16cb82 */ /* 0x000e220000000a00 */
[----:B------:R2:W-:Y:S01]  /*0bc0*/  @!P5 STG.E.64 desc[UR10][R14.64], RZ ;  /* 0x000000ff0e00d986 */ /* 0x0005e2000c101b0a */
[-C--:B------:R-:W-:Y:S02]  /*0bd0*/  ISETP.GE.OR P5, PT, R11, R2.reuse, P0 ;  /* 0x000000020b00720c */ /* 0x080fe400007a6670 */
[----:B------:R-:W-:Y:S02]  /*0be0*/  ISETP.GE.OR P0, PT, R7, R2, P0 ;  /* 0x000000020700720c */ /* 0x000fe40000706670 */
[----:B------:R-:W-:Y:S02]  /*0bf0*/  @!P4 LEA.HI R3, R3, R4, RZ, 0x3 ;  /* 0x000000040303c211 */ /* 0x000fe400078f18ff */
[----:B------:R-:W3:Y:S01]  /*0c00*/  @!P6 LDC.64 R10, c[0x0][0x390] ;  /* 0x0000e400ff0aeb82 */ /* 0x000ee20000000a00 */
[----:B------:R-:W-:-:S02]  /*0c10*/  @!P3 SHF.R.S32.HI R21, RZ, 0x1f, R4 ;  /* 0x0000001fff15b819 */ /* 0x000fc40000011404 */
[----:B------:R-:W-:Y:S02]  /*0c20*/  @!P4 LEA.HI.SX32 R3, R3, R20, 0x1d ;  /* 0x000000140303c211 */ /* 0x000fe400078feaff */
[----:B------:R-:W-:Y:S02]  /*0c30*/  ISETP.GE.OR P1, PT, R7, R2, P1 ;  /* 0x000000020700720c */ /* 0x000fe40000f26670 */
[----:B------:R-:W-:Y:S01]  /*0c40*/  @!P2 LEA.HI R8, R9, R8, RZ, 0x3 ;  /* 0x000000080908a211 */ /* 0x000fe200078f18ff */
[----:B------:R-:W4:Y:S01]  /*0c50*/  @!P5 LDC.64 R18, c[0x0][0x390] ;  /* 0x0000e400ff12db82 */ /* 0x000f220000000a00 */
[----:B------:R-:W-:Y:S02]  /*0c60*/  @!P5 SHF.R.S32.HI R7, RZ, 0x1f, R6 ;  /* 0x0000001fff07d819 */ /* 0x000fe40000011406 */
[----:B------:R-:W-:Y:S02]  /*0c70*/  @!P6 SHF.R.S32.HI R9, RZ, 0x1f, R0 ;  /* 0x0000001fff09e819 */ /* 0x000fe40000011400 */
[----:B------:R-:W-:-:S02]  /*0c80*/  @!P3 LEA.HI R4, R21, R4, RZ, 0x3 ;  /* 0x000000041504b211 */ /* 0x000fc400078f18ff */
[----:B------:R-:W-:Y:S01]  /*0c90*/  @!P0 SHF.R.S32.HI R21, RZ, 0x1f, R6 ;  /* 0x0000001fff158819 */ /* 0x000fe20000011406 */
[----:B--2---:R-:W2:Y:S01]  /*0ca0*/  @!P3 LDC.64 R14, c[0x0][0x390] ;  /* 0x0000e400ff0ebb82 */ /* 0x004ea20000000a00 */
[----:B0-----:R-:W-:Y:S01]  /*0cb0*/  @!P4 IMAD.WIDE R22, R3, 0x10, R22 ;  /* 0x000000100316c825 */ /* 0x001fe200078e0216 */
[----:B------:R-:W-:Y:S02]  /*0cc0*/  @!P5 LEA.HI R3, R7, R6, RZ, 0x3 ;  /* 0x000000060703d211 */ /* 0x000fe400078f18ff */
[----:B------:R-:W-:Y:S02]  /*0cd0*/  @!P6 LEA.HI R7, R9, R0, RZ, 0x3 ;  /* 0x000000000907e211 */ /* 0x000fe400078f18ff */
[----:B------:R-:W-:Y:S01]  /*0ce0*/  @!P0 LEA.HI R6, R21, R6, RZ, 0x3 ;  /* 0x0000000615068211 */ /* 0x000fe200078f18ff */
[----:B------:R0:W-:Y:S01]  /*0cf0*/  @!P4 STG.E.64 desc[UR10][R22.64], RZ ;  /* 0x000000ff1600c986 */ /* 0x0001e2000c101b0a */
[----:B------:R-:W5:Y:S01]  /*0d00*/  @!P0 LDC.64 R12, c[0x0][0x390] ;  /* 0x0000e400ff0c8b82 */ /* 0x000f620000000a00 */
[----:B------:R-:W-:-:S02]  /*0d10*/  @!P5 LEA.HI.SX32 R3, R3, R20, 0x1d ;  /* 0x000000140303d211 */ /* 0x000fc400078feaff */
[----:B------:R-:W-:Y:S02]  /*0d20*/  @!P6 LEA.HI.SX32 R7, R7, R20, 0x1d ;  /* 0x000000140707e211 */ /* 0x000fe400078feaff */
[-C--:B------:R-:W-:Y:S02]  /*0d30*/  @!P2 LEA.HI.SX32 R9, R8, R5.reuse, 0x1d ;  /* 0x000000050809a211 */ /* 0x080fe400078feaff */
[-C--:B------:R-:W-:Y:S01]  /*0d40*/  @!P3 LEA.HI.SX32 R21, R4, R5.reuse, 0x1d ;  /* 0x000000050415b211 */ /* 0x080fe200078feaff */
[----:B----4-:R-:W-:Y:S01]  /*0d50*/  @!P5 IMAD.WIDE R18, R3, 0x10, R18 ;  /* 0x000000100312d825 */ /* 0x010fe200078e0212 */
[----:B------:R-:W-:-:S03]  /*0d60*/  @!P0 LEA.HI.SX32 R25, R6, R5, 0x1d ;  /* 0x0000000506198211 */ /* 0x000fc600078feaff */
[----:B---3--:R-:W-:Y:S01]  /*0d70*/  @!P6 IMAD.WIDE R10, R7, 0x10, R10 ;  /* 0x00000010070ae825 */ /* 0x008fe200078e020a */
[----:B------:R0:W-:Y:S03]  /*0d80*/  @!P5 STG.E.64 desc[UR10][R18.64], RZ ;  /* 0x000000ff1200d986 */ /* 0x0001e6000c101b0a */
[----:B-1----:R-:W-:Y:S01]  /*0d90*/  @!P2 IMAD.WIDE R16, R9, 0x10, R16 ;  /* 0x000000100910a825 */ /* 0x002fe200078e0210 */
[----:B------:R0:W-:Y:S03]  /*0da0*/  @!P6 STG.E.64 desc[UR10][R10.64], RZ ;  /* 0x000000ff0a00e986 */ /* 0x0001e6000c101b0a */
[----:B--2---:R-:W-:Y:S01]  /*0db0*/  @!P3 IMAD.WIDE R14, R21, 0x10, R14 ;  /* 0x00000010150eb825 */ /* 0x004fe200078e020e */
[----:B------:R0:W-:Y:S03]  /*0dc0*/  @!P2 STG.E.64 desc[UR10][R16.64], RZ ;  /* 0x000000ff1000a986 */ /* 0x0001e6000c101b0a */
[----:B-----5:R-:W-:Y:S01]  /*0dd0*/  @!P0 IMAD.WIDE R12, R25, 0x10, R12 ;  /* 0x00000010190c8825 */ /* 0x020fe200078e020c */
[----:B------:R0:W-:Y:S04]  /*0de0*/  @!P3 STG.E.64 desc[UR10][R14.64], RZ ;  /* 0x000000ff0e00b986 */ /* 0x0001e8000c101b0a */
[----:B------:R0:W-:Y:S01]  /*0df0*/  @!P0 STG.E.64 desc[UR10][R12.64], RZ ;  /* 0x000000ff0c008986 */ /* 0x0001e2000c101b0a */
[----:B------:R-:W-:Y:S05]  /*0e00*/  @P1 EXIT ;  /* 0x000000000000194d */ /* 0x000fea0003800000 */
[----:B------:R-:W1:Y:S01]  /*0e10*/  LDC.64 R2, c[0x0][0x390] ;  /* 0x0000e400ff027b82 */ /* 0x000e620000000a00 */
[----:B------:R-:W-:-:S04]  /*0e20*/  SHF.R.S32.HI R7, RZ, 0x1f, R0 ;  /* 0x0000001fff077819 */ /* 0x000fc80000011400 */
[----:B------:R-:W-:-:S04]  /*0e30*/  LEA.HI R0, R7, R0, RZ, 0x3 ;  /* 0x0000000007007211 */ /* 0x000fc800078f18ff */
[----:B------:R-:W-:-:S05]  /*0e40*/  LEA.HI.SX32 R5, R0, R5, 0x1d ;  /* 0x0000000500057211 */ /* 0x000fca00078feaff */
[----:B-1----:R-:W-:-:S05]  /*0e50*/  IMAD.WIDE R2, R5, 0x10, R2 ;  /* 0x0000001005027825 */ /* 0x002fca00078e0202 */
[----:B------:R-:W-:Y:S01]  /*0e60*/  STG.E.64 desc[UR10][R2.64], RZ ;  /* 0x000000ff02007986 */ /* 0x000fe2000c101b0a */
[----:B------:R-:W-:Y:S05]  /*0e70*/  EXIT ;  /* 0x000000000000794d */ /* 0x000fea0003800000 */
.L_x_4:
[----:B------:R-:W-:-:S00]  /*0e80*/  BRA `(.L_x_4) ;  /* 0xfffffffc00fc7947 */ /* 0x000fc0000383ffff */
[----:B------:R-:W-:-:S00]  /*0e90*/  NOP ;  /* 0x0000000000007918 */ /* 0x000fc00000000000 */
        /* <DEDUP_REMOVED lines=14> */
.L_x_5:


//--------------------- .nv.shared._Z12SimpleMarlinILi256ELi4ELi4EEvPK4int4S2_PS0_S2_iiii --------------------------
	.section	.nv.shared._Z12SimpleMarlinILi256ELi4ELi4EEvPK4int4S2_PS0_S2_iiii,"aw",@nobits
	.sectionflags	@""
	.align	16
	.zero		1024


//--------------------- .nv.shared.reserved.0     --------------------------
	.section	.nv.shared.reserved.0,"aw",@nobits
	.weak		__nv_reservedSMEM_offset_0_alias
	.size		__nv_reservedSMEM_offset_0_alias, 0, 64
	.other		__nv_reservedSMEM_offset_0_alias,@"STO_CUDA_RESERVED_SHARED STV_DEFAULT"
__nv_reservedSMEM_offset_0_alias:
	.zero		0
	.zero		64


//--------------------- .nv.constant0._Z12SimpleMarlinILi256ELi4ELi4EEvPK4int4S2_PS0_S2_iiii --------------------------
	.section	.nv.constant0._Z12SimpleMarlinILi256ELi4ELi4EEvPK4int4S2_PS0_S2_iiii,"a",@progbits
	.sectionflags	@""
	.align	4
.nv.constant0._Z12SimpleMarlinILi256ELi4ELi4EEvPK4int4S2_PS0_S2_iiii:
	.zero		944


//--------------------- SYMBOLS --------------------------

	.type		.nv.reservedSmem.offset0,@object
	.size		.nv.reservedSmem.offset0,0x4
	.type		.nv.reservedSmem.cap,@object
	.size		.nv.reservedSmem.cap,0x4
